//
// Generated by NVIDIA NVVM Compiler
//
// Compiler Build ID: CL-36424714
// Cuda compilation tools, release 13.0, V13.0.88
// Based on NVVM 20.0.0
//

.version 9.0
.target sm_100
.address_size 64

	// .globl	_Z10reduce_sumPii

.visible .entry _Z10reduce_sumPii(
	.param .u64 .ptr .align 1 _Z10reduce_sumPii_param_0,
	.param .u32 _Z10reduce_sumPii_param_1
)
{
	.reg .pred 	%p<9>;
	.reg .b32 	%r<59>;
	.reg .b64 	%rd<24>;

	ld.param.u64 	%rd7, [_Z10reduce_sumPii_param_0];
	ld.param.u32 	%r24, [_Z10reduce_sumPii_param_1];
	cvta.to.global.u64 	%rd1, %rd7;
	mov.u32 	%r1, %ntid.x;
	shl.b32 	%r2, %r1, 1;
	mov.u32 	%r3, %tid.x;
	add.s32 	%r55, %r3, %r2;
	setp.ge.s32 	%p1, %r55, %r24;
	@%p1 bra 	$L__BB0_6;
	mul.wide.u32 	%rd8, %r3, 4;
	add.s64 	%rd2, %rd1, %rd8;
	ld.global.u32 	%r54, [%rd2];
	shl.b32 	%r25, %r1, 2;
	add.s32 	%r26, %r55, %r2;
	max.u32 	%r27, %r24, %r26;
	sub.s32 	%r28, %r27, %r3;
	setp.ne.s32 	%p2, %r28, %r25;
	selp.u32 	%r29, 1, 0, %p2;
	or.b32  	%r30, %r25, %r29;
	sub.s32 	%r31, %r28, %r30;
	div.u32 	%r32, %r31, %r2;
	add.s32 	%r6, %r32, %r29;
	and.b32  	%r33, %r6, 3;
	setp.eq.s32 	%p3, %r33, 3;
	@%p3 bra 	$L__BB0_4;
	mul.wide.u32 	%rd3, %r1, 8;
	add.s64 	%rd10, %rd3, %rd8;
	add.s64 	%rd23, %rd1, %rd10;
	add.s32 	%r34, %r6, 1;
	and.b32  	%r35, %r34, 3;
	neg.s32 	%r51, %r35;
$L__BB0_3:
	.pragma "nounroll";
	ld.global.u32 	%r36, [%rd23];
	add.s32 	%r54, %r54, %r36;
	st.global.u32 	[%rd2], %r54;
	add.s32 	%r55, %r55, %r2;
	add.s64 	%rd23, %rd23, %rd3;
	add.s32 	%r51, %r51, 1;
	setp.ne.s32 	%p4, %r51, 0;
	@%p4 bra 	$L__BB0_3;
$L__BB0_4:
	setp.lt.u32 	%p5, %r6, 3;
	@%p5 bra 	$L__BB0_6;
$L__BB0_5:
	mul.wide.u32 	%rd11, %r55, 4;
	add.s64 	%rd12, %rd1, %rd11;
	ld.global.u32 	%r37, [%rd12];
	add.s32 	%r38, %r54, %r37;
	st.global.u32 	[%rd2], %r38;
	add.s32 	%r39, %r55, %r2;
	mul.wide.u32 	%rd13, %r39, 4;
	add.s64 	%rd14, %rd1, %rd13;
	ld.global.u32 	%r40, [%rd14];
	add.s32 	%r41, %r38, %r40;
	st.global.u32 	[%rd2], %r41;
	add.s32 	%r42, %r39, %r2;
	mul.wide.u32 	%rd15, %r42, 4;
	add.s64 	%rd16, %rd1, %rd15;
	ld.global.u32 	%r43, [%rd16];
	add.s32 	%r44, %r41, %r43;
	st.global.u32 	[%rd2], %r44;
	add.s32 	%r45, %r42, %r2;
	mul.wide.u32 	%rd17, %r45, 4;
	add.s64 	%rd18, %rd1, %rd17;
	ld.global.u32 	%r46, [%rd18];
	add.s32 	%r54, %r44, %r46;
	st.global.u32 	[%rd2], %r54;
	add.s32 	%r55, %r45, %r2;
	setp.lt.s32 	%p6, %r55, %r24;
	@%p6 bra 	$L__BB0_5;
$L__BB0_6:
	bar.sync 	0;
	mov.b32 	%r58, 1;
$L__BB0_7:
	shl.b32 	%r21, %r58, 1;
	mul.lo.s32 	%r22, %r21, %r3;
	add.s32 	%r23, %r22, %r58;
	setp.ge.s32 	%p7, %r23, %r24;
	@%p7 bra 	$L__BB0_9;
	mul.wide.u32 	%rd19, %r23, 4;
	add.s64 	%rd20, %rd1, %rd19;
	ld.global.u32 	%r48, [%rd20];
	mul.wide.u32 	%rd21, %r22, 4;
	add.s64 	%rd22, %rd1, %rd21;
	ld.global.u32 	%r49, [%rd22];
	add.s32 	%r50, %r49, %r48;
	st.global.u32 	[%rd22], %r50;
$L__BB0_9:
	bar.sync 	0;
	setp.le.u32 	%p8, %r21, %r1;
	mov.u32 	%r58, %r21;
	@%p8 bra 	$L__BB0_7;
	ret;

}


// ===== COMPILED SASS (sm_100) =====

	.target	sm_100

	.elftype	@"ET_EXEC"


//--------------------- .note.nv.tkinfo           --------------------------
	.section	.note.nv.tkinfo,"",@"SHT_NOTE"
	.sectionflags	@"SHF_NOTE_NV_TKINFO"
	.tkinfo
        /*0018*/ 	.word	0x00000002
        /*0030*/ 	.string	""
        /*0030*/ 	.string	"ptxas"
        /*0030*/ 	.string	"Cuda compilation tools, release 13.0, V13.0.88"
        /*0030*/ 	.string	"Build cuda_13.0.r13.0/compiler.36424714_0"
        /*0030*/ 	.string	"-arch sm_100 -m 64 "



//--------------------- .note.nv.cuinfo           --------------------------
	.section	.note.nv.cuinfo,"",@"SHT_NOTE"
	.sectionflags	@"SHF_NOTE_NV_CUINFO"
        /*0018*/ 	.short	0x0002
        /*001a*/ 	.short	0x0064
        /*001c*/ 	.short	0x0082
	.zero		2


//--------------------- .nv.info                  --------------------------
	.section	.nv.info,"",@"SHT_CUDA_INFO"
	.align	4


	//----- nvinfo : EIATTR_REGCOUNT
	.align		4
        /*0000*/ 	.byte	0x04, 0x2f
        /*0002*/ 	.short	(.L_1 - .L_0)
	.align		4
.L_0:
        /*0004*/ 	.word	index@(_Z10reduce_sumPii)
        /*0008*/ 	.word	0x00000018


	//----- nvinfo : EIATTR_FRAME_SIZE
	.align		4
.L_1:
        /*000c*/ 	.byte	0x04, 0x11
        /*000e*/ 	.short	(.L_3 - .L_2)
	.align		4
.L_2:
        /*0010*/ 	.word	index@(_Z10reduce_sumPii)
        /*0014*/ 	.word	0x00000000


	//----- nvinfo : EIATTR_MIN_STACK_SIZE
	.align		4
.L_3:
        /*0018*/ 	.byte	0x04, 0x12
        /*001a*/ 	.short	(.L_5 - .L_4)
	.align		4
.L_4:
        /*001c*/ 	.word	index@(_Z10reduce_sumPii)
        /*0020*/ 	.word	0x00000000
.L_5:


//--------------------- .nv.compat                --------------------------
	.section	.nv.compat,"",@"SHT_CUDA_COMPAT_INFO"
	.align	4
        /*0000*/ 	.byte	0x02, 0x09, 0x00, 0x00, 0x02, 0x02, 0x01, 0x00, 0x02, 0x05, 0x05, 0x00, 0x03, 0x07, 0x01, 0x01
        /*0010*/ 	.byte	0x02, 0x03, 0x00, 0x00, 0x02, 0x06, 0x01, 0x00, 0x04, 0x0b, 0x08, 0x00, 0x09, 0x00, 0x00, 0x00
        /*0020*/ 	.byte	0x00, 0x00, 0x00, 0x00


//--------------------- .nv.info._Z10reduce_sumPii --------------------------
	.section	.nv.info._Z10reduce_sumPii,"",@"SHT_CUDA_INFO"
	.sectionflags	@""
	.align	4


	//----- nvinfo : EIATTR_CUDA_API_VERSION
	.align		4
        /*0000*/ 	.byte	0x04, 0x37
        /*0002*/ 	.short	(.L_7 - .L_6)
.L_6:
        /*0004*/ 	.word	0x00000082


	//----- nvinfo : EIATTR_KPARAM_INFO
	.align		4
.L_7:
        /*0008*/ 	.byte	0x04, 0x17
        /*000a*/ 	.short	(.L_9 - .L_8)
.L_8:
        /*000c*/ 	.word	0x00000000
        /*0010*/ 	.short	0x0001
        /*0012*/ 	.short	0x0008
        /*0014*/ 	.byte	0x00, 0xf0, 0x11, 0x00


	//----- nvinfo : EIATTR_KPARAM_INFO
	.align		4
.L_9:
        /*0018*/ 	.byte	0x04, 0x17
        /*001a*/ 	.short	(.L_11 - .L_10)
.L_10:
        /*001c*/ 	.word	0x00000000
        /*0020*/ 	.short	0x0000
        /*0022*/ 	.short	0x0000
        /*0024*/ 	.byte	0x00, 0xf5, 0x21, 0x00


	//----- nvinfo : EIATTR_SPARSE_MMA_MASK
	.align		4
.L_11:
        /*0028*/ 	.byte	0x03, 0x50
        /*002a*/ 	.short	0x0000


	//----- nvinfo : EIATTR_MAXREG_COUNT
	.align		4
        /*002c*/ 	.byte	0x03, 0x1b
        /*002e*/ 	.short	0x00ff


	//----- nvinfo : EIATTR_NUM_BARRIERS
	.align		4
        /*0030*/ 	.byte	0x02, 0x4c
        /*0032*/ 	.byte	0x01
	.zero		1


	//----- nvinfo : EIATTR_MERCURY_ISA_VERSION
	.align		4
        /*0034*/ 	.byte	0x03, 0x5f
        /*0036*/ 	.short	0x0101


	//----- nvinfo : EIATTR_VRC_CTA_INIT_COUNT
	.align		4
        /*0038*/ 	.byte	0x02, 0x4a
	.zero		1
	.zero		1


	//----- nvinfo : EIATTR_EXIT_INSTR_OFFSETS
	.align		4
        /*003c*/ 	.byte	0x04, 0x1c
        /*003e*/ 	.short	(.L_13 - .L_12)


	//   ....[0]....
.L_12:
        /*0040*/ 	.word	0x000006b0


	//----- nvinfo : EIATTR_CRS_STACK_SIZE
	.align		4
.L_13:
        /*0044*/ 	.byte	0x04, 0x1e
        /*0046*/ 	.short	(.L_15 - .L_14)
.L_14:
        /*0048*/ 	.word	0x00000000


	//----- nvinfo : EIATTR_CBANK_PARAM_SIZE
	.align		4
.L_15:
        /*004c*/ 	.byte	0x03, 0x19
        /*004e*/ 	.short	0x000c


	//----- nvinfo : EIATTR_PARAM_CBANK
	.align		4
        /*0050*/ 	.byte	0x04, 0x0a
        /*0052*/ 	.short	(.L_17 - .L_16)
	.align		4
.L_16:
        /*0054*/ 	.word	index@(.nv.constant0._Z10reduce_sumPii)
        /*0058*/ 	.short	0x0380
        /*005a*/ 	.short	0x000c


	//----- nvinfo : EIATTR_SW_WAR
	.align		4
.L_17:
        /*005c*/ 	.byte	0x04, 0x36
        /*005e*/ 	.short	(.L_19 - .L_18)
.L_18:
        /*0060*/ 	.word	0x00000008
.L_19:


//--------------------- .nv.callgraph             --------------------------
	.section	.nv.callgraph,"",@"SHT_CUDA_CALLGRAPH"
	.align	4
	.sectionentsize	8
	.align		4
        /*0000*/ 	.word	0x00000000
	.align		4
        /*0004*/ 	.word	0xffffffff
	.align		4
        /*0008*/ 	.word	0x00000000
	.align		4
        /*000c*/ 	.word	0xfffffffe
	.align		4
        /*0010*/ 	.word	0x00000000
	.align		4
        /*0014*/ 	.word	0xfffffffd
	.align		4
        /*0018*/ 	.word	0x00000000
	.align		4
        /*001c*/ 	.word	0xfffffffc


//--------------------- .text._Z10reduce_sumPii   --------------------------
	.section	.text._Z10reduce_sumPii,"ax",@progbits
	.align	128
        .global         _Z10reduce_sumPii
        .type           _Z10reduce_sumPii,@function
        .size           _Z10reduce_sumPii,(.L_x_10 - _Z10reduce_sumPii)
        .other          _Z10reduce_sumPii,@"STO_CUDA_ENTRY STV_DEFAULT"
_Z10reduce_sumPii:
.text._Z10reduce_sumPii:
[----:B------:R-:W-:Y:S01]  /*0000*/  LDC R1, c[0x0][0x37c] ;  /* 0x0000df00ff017b82 */ /* 0x000fe20000000800 */
[----:B------:R-:W0:Y:S07]  /*0010*/  S2R R7, SR_TID.X ;  /* 0x0000000000077919 */ /* 0x000e2e0000002100 */
[----:B------:R-:W1:Y:S01]  /*0020*/  LDC R0, c[0x0][0x360] ;  /* 0x0000d800ff007b82 */ /* 0x000e620000000800 */
[----:B------:R-:W2:Y:S01]  /*0030*/  LDCU UR4, c[0x0][0x388] ;  /* 0x00007100ff0477ac */ /* 0x000ea20008000800 */
[----:B------:R-:W-:Y:S01]  /*0040*/  BSSY.RECONVERGENT B0, `(.L_x_0) ;  /* 0x0000051000007945 */ /* 0x000fe20003800200 */
[----:B------:R-:W3:Y:S01]  /*0050*/  LDCU.64 UR6, c[0x0][0x358] ;  /* 0x00006b00ff0677ac */ /* 0x000ee20008000a00 */
[----:B-1----:R-:W-:-:S04]  /*0060*/  IMAD.SHL.U32 R6, R0, 0x2, RZ ;  /* 0x0000000200067824 */ /* 0x002fc800078e00ff */
[----:B0-----:R-:W-:-:S05]  /*0070*/  IMAD.IADD R11, R6, 0x1, R7 ;  /* 0x00000001060b7824 */ /* 0x001fca00078e0207 */
[----:B--2---:R-:W-:-:S13]  /*0080*/  ISETP.GE.AND P0, PT, R11, UR4, PT ;  /* 0x000000040b007c0c */ /* 0x004fda000bf06270 */
[----:B---3--:R-:W-:Y:S05]  /*0090*/  @P0 BRA `(.L_x_1) ;  /* 0x00000004002c0947 */ /* 0x008fea0003800000 */
[----:B------:R-:W0:Y:S02]  /*00a0*/  LDC.64 R2, c[0x0][0x380] ;  /* 0x0000e000ff027b82 */ /* 0x000e240000000a00 */
[----:B0-----:R-:W-:-:S05]  /*00b0*/  IMAD.WIDE.U32 R4, R7, 0x4, R2 ;  /* 0x0000000407047825 */ /* 0x001fca00078e0002 */
[----:B------:R0:W5:Y:S01]  /*00c0*/  LDG.E R9, desc[UR6][R4.64] ;  /* 0x0000000604097981 */ /* 0x000162000c1e1900 */
[----:B------:R-:W1:Y:S01]  /*00d0*/  I2F.U32.RP R14, R6 ;  /* 0x00000006000e7306 */ /* 0x000e620000209000 */
[----:B------:R-:W-:Y:S01]  /*00e0*/  VIADDMNMX.U32 R10, R11, R6, UR4, !PT ;  /* 0x000000040b0a7e46 */ /* 0x000fe2000f800006 */
[----:B------:R-:W-:Y:S01]  /*00f0*/  IMAD.MOV R17, RZ, RZ, -R6 ;  /* 0x000000ffff117224 */ /* 0x000fe200078e0a06 */
[----:B------:R-:W-:Y:S01]  /*0100*/  SHF.L.U32 R8, R0, 0x2, RZ ;  /* 0x0000000200087819 */ /* 0x000fe200000006ff */
[----:B------:R-:W-:Y:S01]  /*0110*/  BSSY.RECONVERGENT B1, `(.L_x_2) ;  /* 0x000002c000017945 */ /* 0x000fe20003800200 */
[----:B------:R-:W-:Y:S01]  /*0120*/  ISETP.NE.U32.AND P2, PT, R6, RZ, PT ;  /* 0x000000ff0600720c */ /* 0x000fe20003f45070 */
[----:B------:R-:W-:-:S05]  /*0130*/  IMAD.IADD R15, R10, 0x1, -R7 ;  /* 0x000000010a0f7824 */ /* 0x000fca00078e0a07 */
[----:B------:R-:W-:Y:S01]  /*0140*/  ISETP.NE.AND P0, PT, R15, R8, PT ;  /* 0x000000080f00720c */ /* 0x000fe20003f05270 */
[----:B-1----:R-:W1:Y:S03]  /*0150*/  MUFU.RCP R14, R14 ;  /* 0x0000000e000e7308 */ /* 0x002e660000001000 */
[----:B------:R-:W-:-:S04]  /*0160*/  SEL R10, RZ, 0x1, !P0 ;  /* 0x00000001ff0a7807 */ /* 0x000fc80004000000 */
[----:B------:R-:W-:Y:S02]  /*0170*/  IADD3 R15, PT, PT, R15, -R8, -R10 ;  /* 0x800000080f0f7210 */ /* 0x000fe40007ffe80a */
[----:B-1----:R-:W-:-:S04]  /*0180*/  IADD3 R12, PT, PT, R14, 0xffffffe, RZ ;  /* 0x0ffffffe0e0c7810 */ /* 0x002fc80007ffe0ff */
[----:B------:R1:W2:Y:S02]  /*0190*/  F2I.FTZ.U32.TRUNC.NTZ R13, R12 ;  /* 0x0000000c000d7305 */ /* 0x0002a4000021f000 */
[----:B-1----:R-:W-:Y:S02]  /*01a0*/  HFMA2 R12, -RZ, RZ, 0, 0 ;  /* 0x00000000ff0c7431 */ /* 0x002fe400000001ff */
[----:B--2---:R-:W-:-:S04]  /*01b0*/  IMAD R17, R17, R13, RZ ;  /* 0x0000000d11117224 */ /* 0x004fc800078e02ff */
[----:B------:R-:W-:-:S06]  /*01c0*/  IMAD.HI.U32 R14, R13, R17, R12 ;  /* 0x000000110d0e7227 */ /* 0x000fcc00078e000c */
[----:B------:R-:W-:-:S04]  /*01d0*/  IMAD.HI.U32 R13, R14, R15, RZ ;  /* 0x0000000f0e0d7227 */ /* 0x000fc800078e00ff */
[----:B------:R-:W-:-:S04]  /*01e0*/  IMAD.MOV R8, RZ, RZ, -R13 ;  /* 0x000000ffff087224 */ /* 0x000fc800078e0a0d */
[----:B------:R-:W-:-:S05]  /*01f0*/  IMAD R15, R6, R8, R15 ;  /* 0x00000008060f7224 */ /* 0x000fca00078e020f */
[----:B------:R-:W-:-:S13]  /*0200*/  ISETP.GE.U32.AND P0, PT, R15, R6, PT ;  /* 0x000000060f00720c */ /* 0x000fda0003f06070 */
[----:B------:R-:W-:Y:S01]  /*0210*/  @P0 IADD3 R15, PT, PT, -R6, R15, RZ ;  /* 0x0000000f060f0210 */ /* 0x000fe20007ffe1ff */
[----:B------:R-:W-:-:S03]  /*0220*/  @P0 VIADD R13, R13, 0x1 ;  /* 0x000000010d0d0836 */ /* 0x000fc60000000000 */
[----:B------:R-:W-:-:S13]  /*0230*/  ISETP.GE.U32.AND P1, PT, R15, R6, PT ;  /* 0x000000060f00720c */ /* 0x000fda0003f26070 */
[----:B------:R-:W-:Y:S02]  /*0240*/  @P1 IADD3 R13, PT, PT, R13, 0x1, RZ ;  /* 0x000000010d0d1810 */ /* 0x000fe40007ffe0ff */
[----:B------:R-:W-:-:S05]  /*0250*/  @!P2 LOP3.LUT R13, RZ, R6, RZ, 0x33, !PT ;  /* 0x00000006ff0da212 */ /* 0x000fca00078e33ff */
[----:B------:R-:W-:-:S05]  /*0260*/  IMAD.IADD R8, R10, 0x1, R13 ;  /* 0x000000010a087824 */ /* 0x000fca00078e020d */
[C---:B------:R-:W-:Y:S02]  /*0270*/  LOP3.LUT R10, R8.reuse, 0x3, RZ, 0xc0, !PT ;  /* 0x00000003080a7812 */ /* 0x040fe400078ec0ff */
[----:B------:R-:W-:Y:S02]  /*0280*/  ISETP.GE.U32.AND P0, PT, R8, 0x3, PT ;  /* 0x000000030800780c */ /* 0x000fe40003f06070 */
[----:B------:R-:W-:-:S13]  /*0290*/  ISETP.NE.AND P1, PT, R10, 0x3, PT ;  /* 0x000000030a00780c */ /* 0x000fda0003f25270 */
[----:B0-----:R-:W-:Y:S05]  /*02a0*/  @!P1 BRA `(.L_x_3) ;  /* 0x0000000000489947 */ /* 0x001fea0003800000 */
[----:B------:R-:W0:Y:S01]  /*02b0*/  LDCU.64 UR8, c[0x0][0x380] ;  /* 0x00007000ff0877ac */ /* 0x000e220008000a00 */
[----:B------:R-:W-:Y:S01]  /*02c0*/  IMAD.WIDE.U32 R12, R7, 0x4, RZ ;  /* 0x00000004070c7825 */ /* 0x000fe200078e00ff */
[----:B------:R-:W-:-:S04]  /*02d0*/  IADD3 R8, PT, PT, R8, 0x1, RZ ;  /* 0x0000000108087810 */ /* 0x000fc80007ffe0ff */
[----:B------:R-:W-:Y:S01]  /*02e0*/  LOP3.LUT R8, R8, 0x3, RZ, 0xc0, !PT ;  /* 0x0000000308087812 */ /* 0x000fe200078ec0ff */
[----:B------:R-:W-:-:S04]  /*02f0*/  IMAD.WIDE.U32 R12, R0, 0x8, R12 ;  /* 0x00000008000c7825 */ /* 0x000fc800078e000c */
[----:B------:R-:W-:Y:S01]  /*0300*/  IMAD.MOV R8, RZ, RZ, -R8 ;  /* 0x000000ffff087224 */ /* 0x000fe200078e0a08 */
[----:B0-----:R-:W-:-:S04]  /*0310*/  IADD3 R12, P1, PT, R12, UR8, RZ ;  /* 0x000000080c0c7c10 */ /* 0x001fc8000ff3e0ff */
[----:B------:R-:W-:-:S09]  /*0320*/  IADD3.X R13, PT, PT, R13, UR9, RZ, P1, !PT ;  /* 0x000000090d0d7c10 */ /* 0x000fd20008ffe4ff */
.L_x_4:
[----:B------:R-:W-:Y:S01]  /*0330*/  MOV R14, R12 ;  /* 0x0000000c000e7202 */ /* 0x000fe20000000f00 */
[----:B------:R-:W-:-:S05]  /*0340*/  IMAD.MOV.U32 R15, RZ, RZ, R13 ;  /* 0x000000ffff0f7224 */ /* 0x000fca00078e000d */
[----:B------:R-:W2:Y:S01]  /*0350*/  LDG.E R10, desc[UR6][R14.64] ;  /* 0x000000060e0a7981 */ /* 0x000ea2000c1e1900 */
[----:B------:R-:W-:Y:S01]  /*0360*/  VIADD R8, R8, 0x1 ;  /* 0x0000000108087836 */ /* 0x000fe20000000000 */
[----:B------:R-:W-:Y:S01]  /*0370*/  IADD3 R11, PT, PT, R6, R11, RZ ;  /* 0x0000000b060b7210 */ /* 0x000fe20007ffe0ff */
[----:B------:R-:W-:-:S03]  /*0380*/  IMAD.WIDE.U32 R12, R0, 0x8, R14 ;  /* 0x00000008000c7825 */ /* 0x000fc600078e000e */
[----:B------:R-:W-:Y:S02]  /*0390*/  ISETP.NE.AND P1, PT, R8, RZ, PT ;  /* 0x000000ff0800720c */ /* 0x000fe40003f25270 */
[----:B0-2--5:R-:W-:-:S05]  /*03a0*/  IADD3 R9, PT, PT, R10, R9, RZ ;  /* 0x000000090a097210 */ /* 0x025fca0007ffe0ff */
[----:B------:R0:W-:Y:S06]  /*03b0*/  STG.E desc[UR6][R4.64], R9 ;  /* 0x0000000904007986 */ /* 0x0001ec000c101906 */
[----:B------:R-:W-:Y:S05]  /*03c0*/  @P1 BRA `(.L_x_4) ;  /* 0xfffffffc00d81947 */ /* 0x000fea000383ffff */
.L_x_3:
[----:B------:R-:W-:Y:S05]  /*03d0*/  BSYNC.RECONVERGENT B1 ;  /* 0x0000000000017941 */ /* 0x000fea0003800200 */
.L_x_2:
[----:B------:R-:W-:Y:S05]  /*03e0*/  @!P0 BRA `(.L_x_1) ;  /* 0x0000000000588947 */ /* 0x000fea0003800000 */
.L_x_5:
[----:B------:R-:W-:-:S06]  /*03f0*/  IMAD.WIDE.U32 R12, R11, 0x4, R2 ;  /* 0x000000040b0c7825 */ /* 0x000fcc00078e0002 */
[----:B------:R-:W2:Y:S01]  /*0400*/  LDG.E R12, desc[UR6][R12.64] ;  /* 0x000000060c0c7981 */ /* 0x000ea2000c1e1900 */
[----:B-1----:R-:W-:Y:S01]  /*0410*/  IMAD.IADD R19, R6, 0x1, R11 ;  /* 0x0000000106137824 */ /* 0x002fe200078e020b */
[----:B--2--5:R-:W-:-:S03]  /*0420*/  IADD3 R11, PT, PT, R12, R9, RZ ;  /* 0x000000090c0b7210 */ /* 0x024fc60007ffe0ff */
[----:B0-----:R-:W-:Y:S02]  /*0430*/  IMAD.WIDE.U32 R8, R19, 0x4, R2 ;  /* 0x0000000413087825 */ /* 0x001fe400078e0002 */
[----:B------:R0:W-:Y:S04]  /*0440*/  STG.E desc[UR6][R4.64], R11 ;  /* 0x0000000b04007986 */ /* 0x0001e8000c101906 */
[----:B------:R-:W2:Y:S01]  /*0450*/  LDG.E R8, desc[UR6][R8.64] ;  /* 0x0000000608087981 */ /* 0x000ea2000c1e1900 */
[----:B------:R-:W-:-:S04]  /*0460*/  IMAD.IADD R19, R6, 0x1, R19 ;  /* 0x0000000106137824 */ /* 0x000fc800078e0213 */
[----:B------:R-:W-:Y:S01]  /*0470*/  IMAD.WIDE.U32 R14, R19, 0x4, R2 ;  /* 0x00000004130e7825 */ /* 0x000fe200078e0002 */
[----:B--2---:R-:W-:-:S05]  /*0480*/  IADD3 R17, PT, PT, R11, R8, RZ ;  /* 0x000000080b117210 */ /* 0x004fca0007ffe0ff */
[----:B------:R1:W-:Y:S04]  /*0490*/  STG.E desc[UR6][R4.64], R17 ;  /* 0x0000001104007986 */ /* 0x0003e8000c101906 */
[----:B------:R-:W2:Y:S01]  /*04a0*/  LDG.E R14, desc[UR6][R14.64] ;  /* 0x000000060e0e7981 */ /* 0x000ea2000c1e1900 */
[----:B------:R-:W-:-:S04]  /*04b0*/  IMAD.IADD R21, R6, 0x1, R19 ;  /* 0x0000000106157824 */ /* 0x000fc800078e0213 */
[----:B------:R-:W-:Y:S01]  /*04c0*/  IMAD.WIDE.U32 R12, R21, 0x4, R2 ;  /* 0x00000004150c7825 */ /* 0x000fe200078e0002 */
[----:B--2---:R-:W-:-:S05]  /*04d0*/  IADD3 R19, PT, PT, R17, R14, RZ ;  /* 0x0000000e11137210 */ /* 0x004fca0007ffe0ff */
[----:B------:R1:W-:Y:S04]  /*04e0*/  STG.E desc[UR6][R4.64], R19 ;  /* 0x0000001304007986 */ /* 0x0003e8000c101906 */
[----:B------:R-:W2:Y:S01]  /*04f0*/  LDG.E R12, desc[UR6][R12.64] ;  /* 0x000000060c0c7981 */ /* 0x000ea2000c1e1900 */
[----:B0-----:R-:W-:-:S04]  /*0500*/  IADD3 R11, PT, PT, R6, R21, RZ ;  /* 0x00000015060b7210 */ /* 0x001fc80007ffe0ff */
[----:B------:R-:W-:Y:S01]  /*0510*/  ISETP.GE.AND P0, PT, R11, UR4, PT ;  /* 0x000000040b007c0c */ /* 0x000fe2000bf06270 */
[----:B--2---:R-:W-:-:S05]  /*0520*/  IMAD.IADD R9, R19, 0x1, R12 ;  /* 0x0000000113097824 */ /* 0x004fca00078e020c */
[----:B------:R1:W-:Y:S07]  /*0530*/  STG.E desc[UR6][R4.64], R9 ;  /* 0x0000000904007986 */ /* 0x0003ee000c101906 */
[----:B------:R-:W-:Y:S05]  /*0540*/  @!P0 BRA `(.L_x_5) ;  /* 0xfffffffc00a88947 */ /* 0x000fea000383ffff */
.L_x_1:
[----:B------:R-:W-:Y:S05]  /*0550*/  BSYNC.RECONVERGENT B0 ;  /* 0x0000000000007941 */ /* 0x000fea0003800200 */
.L_x_0:
[----:B------:R-:W-:Y:S08]  /*0560*/  BAR.SYNC.DEFER_BLOCKING 0x0 ;  /* 0x0000000000007b1d */ /* 0x000ff00000010000 */
[----:B01---5:R-:W0:Y:S01]  /*0570*/  LDC.64 R8, c[0x0][0x380] ;  /* 0x0000e000ff087b82 */ /* 0x023e220000000a00 */
[----:B------:R-:W1:Y:S01]  /*0580*/  LDCU UR8, c[0x0][0x388] ;  /* 0x00007100ff0877ac */ /* 0x000e620008000800 */
[----:B------:R-:W-:-:S05]  /*0590*/  UMOV UR4, 0x1 ;  /* 0x0000000100047882 */ /* 0x000fca0000000000 */
.L_x_8:
[----:B------:R-:W-:Y:S01]  /*05a0*/  USHF.L.U32 UR5, UR4, 0x1, URZ ;  /* 0x0000000104057899 */ /* 0x000fe200080006ff */
[----:B------:R-:W-:Y:S05]  /*05b0*/  BSSY.RECONVERGENT B0, `(.L_x_6) ;  /* 0x000000b000007945 */ /* 0x000fea0003800200 */
[----:B-1----:R-:W-:-:S04]  /*05c0*/  IMAD R5, R7, UR5, RZ ;  /* 0x0000000507057c24 */ /* 0x002fc8000f8e02ff */
[----:B------:R-:W-:-:S05]  /*05d0*/  VIADD R3, R5, UR4 ;  /* 0x0000000405037c36 */ /* 0x000fca0008000000 */
[----:B-1----:R-:W-:-:S13]  /*05e0*/  ISETP.GE.AND P0, PT, R3, UR8, PT ;  /* 0x0000000803007c0c */ /* 0x002fda000bf06270 */
[----:B------:R-:W-:Y:S05]  /*05f0*/  @P0 BRA `(.L_x_7) ;  /* 0x0000000000180947 */ /* 0x000fea0003800000 */
[----:B0-----:R-:W-:-:S04]  /*0600*/  IMAD.WIDE.U32 R2, R3, 0x4, R8 ;  /* 0x0000000403027825 */ /* 0x001fc800078e0008 */
[----:B------:R-:W-:Y:S02]  /*0610*/  IMAD.WIDE.U32 R4, R5, 0x4, R8 ;  /* 0x0000000405047825 */ /* 0x000fe400078e0008 */
[----:B------:R-:W2:Y:S04]  /*0620*/  LDG.E R2, desc[UR6][R2.64] ;  /* 0x0000000602027981 */ /* 0x000ea8000c1e1900 */
[----:B------:R-:W2:Y:S02]  /*0630*/  LDG.E R11, desc[UR6][R4.64] ;  /* 0x00000006040b7981 */ /* 0x000ea4000c1e1900 */
[----:B--2---:R-:W-:-:S05]  /*0640*/  IADD3 R11, PT, PT, R2, R11, RZ ;  /* 0x0000000b020b7210 */ /* 0x004fca0007ffe0ff */
[----:B------:R1:W-:Y:S02]  /*0650*/  STG.E desc[UR6][R4.64], R11 ;  /* 0x0000000b04007986 */ /* 0x0003e4000c101906 */
.L_x_7:
[----:B------:R-:W-:Y:S05]  /*0660*/  BSYNC.RECONVERGENT B0 ;  /* 0x0000000000007941 */ /* 0x000fea0003800200 */
.L_x_6:
[----:B------:R-:W-:Y:S01]  /*0670*/  BAR.SYNC.DEFER_BLOCKING 0x0 ;  /* 0x0000000000007b1d */ /* 0x000fe20000010000 */
[----:B------:R-:W-:-:S05]  /*0680*/  ISETP.LT.U32.AND P0, PT, R0, UR5, PT ;  /* 0x0000000500007c0c */ /* 0x000fca000bf01070 */
[----:B------:R-:W-:-:S08]  /*0690*/  UMOV UR4, UR5 ;  /* 0x0000000500047c82 */ /* 0x000fd00008000000 */
[----:B------:R-:W-:Y:S05]  /*06a0*/  @!P0 BRA `(.L_x_8) ;  /* 0xfffffffc00bc8947 */ /* 0x000fea000383ffff */
[----:B------:R-:W-:Y:S05]  /*06b0*/  EXIT ;  /* 0x000000000000794d */ /* 0x000fea0003800000 */
.L_x_9:
[----:B------:R-:W-:-:S00]  /*06c0*/  BRA `(.L_x_9) ;  /* 0xfffffffc00fc7947 */ /* 0x000fc0000383ffff */
[----:B------:R-:W-:-:S00]  /*06d0*/  NOP ;  /* 0x0000000000007918 */ /* 0x000fc00000000000 */
        /* <DEDUP_REMOVED lines=10> */
.L_x_10:


//--------------------- .nv.shared.reserved.0     --------------------------
	.section	.nv.shared.reserved.0,"aw",@nobits
	.weak		__nv_reservedSMEM_offset_0_alias
	.size		__nv_reservedSMEM_offset_0_alias, 0, 64
	.other		__nv_reservedSMEM_offset_0_alias,@"STO_CUDA_RESERVED_SHARED STV_DEFAULT"
__nv_reservedSMEM_offset_0_alias:
	.zero		0
	.zero		64


//--------------------- .nv.constant0._Z10reduce_sumPii --------------------------
	.section	.nv.constant0._Z10reduce_sumPii,"a",@progbits
	.sectionflags	@""
	.align	4
.nv.constant0._Z10reduce_sumPii:
	.zero		908


//--------------------- SYMBOLS --------------------------

	.type		.nv.reservedSmem.offset0,@object
	.size		.nv.reservedSmem.offset0,0x4
